	.headerflags	@"EF_CUDA_TEXMODE_UNIFIED EF_CUDA_64BIT_ADDRESS EF_CUDA_ACCELERATORS EF_CUDA_SM90 EF_CUDA_VIRTUAL_SM(EF_CUDA_SM90)"
	.elftype	@"ET_EXEC"


//--------------------- .nv.info                  --------------------------
	.section	.nv.info,"",@"SHT_CUDA_INFO"
	.align	4


	//----- nvinfo : EIATTR_REGCOUNT
	.align		4
        /*0000*/ 	.byte	0x04, 0x2f
        /*0002*/ 	.short	(.L_3 - .L_2)
	.align		4
.L_2:
        /*0004*/ 	.word	index@(triton_poi_fused__native_batch_norm_legit_no_training_relu_threshold_backward_12)
        /*0008*/ 	.word	0x00000020


	//----- nvinfo : EIATTR_MIN_STACK_SIZE
	.align		4
.L_3:
        /*000c*/ 	.byte	0x04, 0x12
        /*000e*/ 	.short	(.L_5 - .L_4)
	.align		4
.L_4:
        /*0010*/ 	.word	index@(triton_poi_fused__native_batch_norm_legit_no_training_relu_threshold_backward_12)
        /*0014*/ 	.word	0x00000000


	//----- nvinfo : EIATTR_FRAME_SIZE
	.align		4
.L_5:
        /*0018*/ 	.byte	0x04, 0x11
        /*001a*/ 	.short	(.L_7 - .L_6)
	.align		4
.L_6:
        /*001c*/ 	.word	index@(triton_poi_fused__native_batch_norm_legit_no_training_relu_threshold_backward_12)
        /*0020*/ 	.word	0x00000000


	//----- nvinfo : EIATTR_MIN_STACK_SIZE
	.align		4
.L_7:
        /*0024*/ 	.byte	0x04, 0x12
        /*0026*/ 	.short	(.L_9 - .L_8)
	.align		4
.L_8:
        /*0028*/ 	.word	index@(triton_poi_fused__native_batch_norm_legit_no_training_relu_threshold_backward_12)
        /*002c*/ 	.word	0x00000000
.L_9:


//--------------------- .nv.info.triton_poi_fused__native_batch_norm_legit_no_training_relu_threshold_backward_12 --------------------------
	.section	.nv.info.triton_poi_fused__native_batch_norm_legit_no_training_relu_threshold_backward_12,"",@"SHT_CUDA_INFO"
	.sectionflags	@""
	.align	4


	//----- nvinfo : EIATTR_CUDA_API_VERSION
	.align		4
        /*0000*/ 	.byte	0x04, 0x37
        /*0002*/ 	.short	(.L_11 - .L_10)
.L_10:
        /*0004*/ 	.word	0x0000007c


	//----- nvinfo : EIATTR_KPARAM_INFO
	.align		4
.L_11:
        /*0008*/ 	.byte	0x04, 0x17
        /*000a*/ 	.short	(.L_13 - .L_12)
.L_12:
        /*000c*/ 	.word	0x00000000
        /*0010*/ 	.short	0x0008
        /*0012*/ 	.short	0x003c
        /*0014*/ 	.byte	0x00, 0xf0, 0x11, 0x00


	//----- nvinfo : EIATTR_KPARAM_INFO
	.align		4
.L_13:
        /*0018*/ 	.byte	0x04, 0x17
        /*001a*/ 	.short	(.L_15 - .L_14)
.L_14:
        /*001c*/ 	.word	0x00000000
        /*0020*/ 	.short	0x0007
        /*0022*/ 	.short	0x0038
        /*0024*/ 	.byte	0x00, 0xf0, 0x11, 0x00


	//----- nvinfo : EIATTR_KPARAM_INFO
	.align		4
.L_15:
        /*0028*/ 	.byte	0x04, 0x17
        /*002a*/ 	.short	(.L_17 - .L_16)
.L_16:
        /*002c*/ 	.word	0x00000000
        /*0030*/ 	.short	0x0006
        /*0032*/ 	.short	0x0030
        /*0034*/ 	.byte	0x00, 0xf4, 0x21, 0x00


	//----- nvinfo : EIATTR_KPARAM_INFO
	.align		4
.L_17:
        /*0038*/ 	.byte	0x04, 0x17
        /*003a*/ 	.short	(.L_19 - .L_18)
.L_18:
        /*003c*/ 	.word	0x00000000
        /*0040*/ 	.short	0x0005
        /*0042*/ 	.short	0x0028
        /*0044*/ 	.byte	0x00, 0xf4, 0x21, 0x00


	//----- nvinfo : EIATTR_KPARAM_INFO
	.align		4
.L_19:
        /*0048*/ 	.byte	0x04, 0x17
        /*004a*/ 	.short	(.L_21 - .L_20)
.L_20:
        /*004c*/ 	.word	0x00000000
        /*0050*/ 	.short	0x0004
        /*0052*/ 	.short	0x0020
        /*0054*/ 	.byte	0x00, 0xf4, 0x21, 0x00


	//----- nvinfo : EIATTR_KPARAM_INFO
	.align		4
.L_21:
        /*0058*/ 	.byte	0x04, 0x17
        /*005a*/ 	.short	(.L_23 - .L_22)
.L_22:
        /*005c*/ 	.word	0x00000000
        /*0060*/ 	.short	0x0003
        /*0062*/ 	.short	0x0018
        /*0064*/ 	.byte	0x00, 0xf4, 0x21, 0x00


	//----- nvinfo : EIATTR_KPARAM_INFO
	.align		4
.L_23:
        /*0068*/ 	.byte	0x04, 0x17
        /*006a*/ 	.short	(.L_25 - .L_24)
.L_24:
        /*006c*/ 	.word	0x00000000
        /*0070*/ 	.short	0x0002
        /*0072*/ 	.short	0x0010
        /*0074*/ 	.byte	0x00, 0xf4, 0x21, 0x00


	//----- nvinfo : EIATTR_KPARAM_INFO
	.align		4
.L_25:
        /*0078*/ 	.byte	0x04, 0x17
        /*007a*/ 	.short	(.L_27 - .L_26)
.L_26:
        /*007c*/ 	.word	0x00000000
        /*0080*/ 	.short	0x0001
        /*0082*/ 	.short	0x0008
        /*0084*/ 	.byte	0x00, 0xf4, 0x21, 0x00


	//----- nvinfo : EIATTR_KPARAM_INFO
	.align		4
.L_27:
        /*0088*/ 	.byte	0x04, 0x17
        /*008a*/ 	.short	(.L_29 - .L_28)
.L_28:
        /*008c*/ 	.word	0x00000000
        /*0090*/ 	.short	0x0000
        /*0092*/ 	.short	0x0000
        /*0094*/ 	.byte	0x00, 0xf4, 0x21, 0x00


	//----- nvinfo : EIATTR_SPARSE_MMA_MASK
	.align		4
.L_29:
        /*0098*/ 	.byte	0x03, 0x50
        /*009a*/ 	.short	0x0000


	//----- nvinfo : EIATTR_MAXREG_COUNT
	.align		4
        /*009c*/ 	.byte	0x03, 0x1b
        /*009e*/ 	.short	0x00ff


	//----- nvinfo : EIATTR_EXIT_INSTR_OFFSETS
	.align		4
        /*00a0*/ 	.byte	0x04, 0x1c
        /*00a2*/ 	.short	(.L_31 - .L_30)


	//   ....[0]....
.L_30:
        /*00a4*/ 	.word	0x00001900


	//   ....[1]....
        /*00a8*/ 	.word	0x00001920


	//----- nvinfo : EIATTR_REQNTID
	.align		4
.L_31:
        /*00ac*/ 	.byte	0x04, 0x10
        /*00ae*/ 	.short	(.L_33 - .L_32)
.L_32:
        /*00b0*/ 	.word	0x00000100
        /*00b4*/ 	.word	0x00000001
        /*00b8*/ 	.word	0x00000001


	//----- nvinfo : EIATTR_CBANK_PARAM_SIZE
	.align		4
.L_33:
        /*00bc*/ 	.byte	0x03, 0x19
        /*00be*/ 	.short	0x0040


	//----- nvinfo : EIATTR_PARAM_CBANK
	.align		4
        /*00c0*/ 	.byte	0x04, 0x0a
        /*00c2*/ 	.short	(.L_35 - .L_34)
	.align		4
.L_34:
        /*00c4*/ 	.word	index@(.nv.constant0.triton_poi_fused__native_batch_norm_legit_no_training_relu_threshold_backward_12)
        /*00c8*/ 	.short	0x0210
        /*00ca*/ 	.short	0x0040


	//----- nvinfo : EIATTR_SW_WAR
	.align		4
.L_35:
        /*00cc*/ 	.byte	0x04, 0x36
        /*00ce*/ 	.short	(.L_37 - .L_36)
.L_36:
        /*00d0*/ 	.word	0x00000008
.L_37:


//--------------------- .nv.callgraph             --------------------------
	.section	.nv.callgraph,"",@"SHT_CUDA_CALLGRAPH"
	.align	4
	.sectionentsize	8
	.align		4
        /*0000*/ 	.word	0x00000000
	.align		4
        /*0004*/ 	.word	0xffffffff
	.align		4
        /*0008*/ 	.word	0x00000000
	.align		4
        /*000c*/ 	.word	0xfffffffe
	.align		4
        /*0010*/ 	.word	0x00000000
	.align		4
        /*0014*/ 	.word	0xfffffffd
	.align		4
        /*0018*/ 	.word	0x00000000
	.align		4
        /*001c*/ 	.word	0xfffffffc


//--------------------- .nv.constant4             --------------------------
	.section	.nv.constant4,"a",@progbits
	.align	8
	.align		8
.nv.constant4:
        /*0000*/ 	.dword	_$_str
	.align		8
        /*0008*/ 	.dword	_$_str_$_2


//--------------------- .text.triton_poi_fused__native_batch_norm_legit_no_training_relu_threshold_backward_12 --------------------------
	.section	.text.triton_poi_fused__native_batch_norm_legit_no_training_relu_threshold_backward_12,"ax",@progbits
	.sectionflags	@"SHF_BARRIERS=1"
	.align	128
        .global         triton_poi_fused__native_batch_norm_legit_no_training_relu_threshold_backward_12
        .type           triton_poi_fused__native_batch_norm_legit_no_training_relu_threshold_backward_12,@function
        .size           triton_poi_fused__native_batch_norm_legit_no_training_relu_threshold_backward_12,(.L_x_1 - triton_poi_fused__native_batch_norm_legit_no_training_relu_threshold_backward_12)
        .other          triton_poi_fused__native_batch_norm_legit_no_training_relu_threshold_backward_12,@"STO_CUDA_ENTRY STV_DEFAULT"
triton_poi_fused__native_batch_norm_legit_no_training_relu_threshold_backward_12:
.text.triton_poi_fused__native_batch_norm_legit_no_training_relu_threshold_backward_12:
[----:B------:R-:W0:Y:S01]  /*0000*/  LDC R1, c[0x0][0x28] ;  /* 0x00000a00ff017b82 */ /* 0x000e220000000800 */
[----:B------:R-:W1:Y:S07]  /*0010*/  S2R R20, SR_TID.X ;  /* 0x0000000000147919 */ /* 0x000e6e0000002100 */
[----:B------:R-:W2:Y:S01]  /*0020*/  LDC.64 R26, c[0x0][0x210] ;  /* 0x00008400ff1a7b82 */ /* 0x000ea20000000a00 */
[----:B------:R-:W-:Y:S01]  /*0030*/  ULDC.64 UR6, c[0x0][0x208] ;  /* 0x0000820000067ab9 */ /* 0x000fe20000000a00 */
[----:B------:R-:W3:Y:S01]  /*0040*/  S2R R3, SR_CTAID.Y ;  /* 0x0000000000037919 */ /* 0x000ee20000002600 */
[----:B------:R-:W4:Y:S01]  /*0050*/  S2R R22, SR_CTAID.X ;  /* 0x0000000000167919 */ /* 0x000f220000002500 */
[----:B-1----:R-:W-:Y:S01]  /*0060*/  IMAD.SHL.U32 R2, R20, 0x10, RZ ;  /* 0x0000001014027824 */ /* 0x002fe200078e00ff */
[----:B------:R-:W-:-:S02]  /*0070*/  SHF.R.U32.HI R4, RZ, 0x4, R20 ;  /* 0x00000004ff047819 */ /* 0x000fc40000011614 */
[--C-:B---3--:R-:W-:Y:S02]  /*0080*/  SHF.R.S32.HI R21, RZ, 0x17, R3.reuse ;  /* 0x00000017ff157819 */ /* 0x108fe40000011403 */
[----:B------:R-:W-:Y:S01]  /*0090*/  LOP3.LUT R0, R2, 0xf0, RZ, 0xc0, !PT ;  /* 0x000000f002007812 */ /* 0x000fe200078ec0ff */
[----:B----4-:R-:W-:Y:S01]  /*00a0*/  IMAD.SHL.U32 R22, R22, 0x10, RZ ;  /* 0x0000001016167824 */ /* 0x010fe200078e00ff */
[----:B------:R-:W-:Y:S02]  /*00b0*/  SGXT R21, R21, 0x1 ;  /* 0x000000011515781a */ /* 0x000fe40000000200 */
[----:B------:R-:W-:-:S04]  /*00c0*/  PRMT R0, R0, 0x6540, R3 ;  /* 0x0000654000007816 */ /* 0x000fc80000000003 */
[----:B------:R-:W-:Y:S02]  /*00d0*/  SHF.R.S32.HI R5, RZ, 0x1f, R0 ;  /* 0x0000001fff057819 */ /* 0x000fe40000011400 */
[----:B------:R-:W-:Y:S02]  /*00e0*/  LOP3.LUT R6, R0, 0x8, RZ, 0xfc, !PT ;  /* 0x0000000800067812 */ /* 0x000fe400078efcff */
[----:B------:R-:W-:Y:S02]  /*00f0*/  LEA.HI R7, R5, R0, RZ, 0x7 ;  /* 0x0000000005077211 */ /* 0x000fe400078f38ff */
[----:B------:R-:W-:Y:S02]  /*0100*/  SGXT.U32 R5, R4, 0x4 ;  /* 0x000000040405781a */ /* 0x000fe40000000000 */
[----:B------:R-:W-:Y:S01]  /*0110*/  LOP3.LUT R8, R0, 0xc, RZ, 0xfc, !PT ;  /* 0x0000000c00087812 */ /* 0x000fe200078efcff */
[----:B------:R-:W-:Y:S01]  /*0120*/  IMAD.SHL.U32 R4, R7, 0x40, RZ ;  /* 0x0000004007047824 */ /* 0x000fe200078e00ff */
[----:B------:R-:W-:-:S02]  /*0130*/  LOP3.LUT R5, R22, R5, RZ, 0xfc, !PT ;  /* 0x0000000516057212 */ /* 0x000fc400078efcff */
[----:B------:R-:W-:Y:S02]  /*0140*/  LEA.HI R9, R21, R6, RZ, 0x7 ;  /* 0x0000000615097211 */ /* 0x000fe400078f38ff */
[----:B------:R-:W-:Y:S02]  /*0150*/  LOP3.LUT R4, R4, 0xffffe000, RZ, 0xc0, !PT ;  /* 0xffffe00004047812 */ /* 0x000fe400078ec0ff */
[----:B------:R-:W-:Y:S02]  /*0160*/  ISETP.GE.AND P0, PT, R5, 0x40, PT ;  /* 0x000000400500780c */ /* 0x000fe40003f06270 */
[----:B------:R-:W-:Y:S01]  /*0170*/  LEA.HI R10, R21, R8, RZ, 0x7 ;  /* 0x00000008150a7211 */ /* 0x000fe200078f38ff */
[----:B------:R-:W-:Y:S01]  /*0180*/  IMAD R12, R5, 0x80, R4 ;  /* 0x00000080050c7824 */ /* 0x000fe200078e0204 */
[C---:B------:R-:W-:Y:S02]  /*0190*/  LOP3.LUT R4, R0.reuse, 0x4, RZ, 0xfc, !PT ;  /* 0x0000000400047812 */ /* 0x040fe400078efcff */
[----:B------:R-:W-:-:S02]  /*01a0*/  ISETP.LT.AND P0, PT, R0, 0x200, !P0 ;  /* 0x000002000000780c */ /* 0x000fc40004701270 */
[-C--:B------:R-:W-:Y:S02]  /*01b0*/  LEA.HI R5, R21, R4.reuse, RZ, 0x7 ;  /* 0x0000000415057211 */ /* 0x080fe400078f38ff */
[----:B------:R-:W-:Y:S02]  /*01c0*/  LOP3.LUT R9, R9, 0xffffff80, RZ, 0xc0, !PT ;  /* 0xffffff8009097812 */ /* 0x000fe400078ec0ff */
[----:B------:R-:W-:Y:S02]  /*01d0*/  LOP3.LUT R5, R5, 0xffffff80, RZ, 0xc0, !PT ;  /* 0xffffff8005057812 */ /* 0x000fe400078ec0ff */
[----:B------:R-:W-:Y:S02]  /*01e0*/  LOP3.LUT R11, R10, 0xffffff80, RZ, 0xc0, !PT ;  /* 0xffffff800a0b7812 */ /* 0x000fe400078ec0ff */
[----:B------:R-:W-:Y:S02]  /*01f0*/  LOP3.LUT R7, R7, 0xffffff80, RZ, 0xc0, !PT ;  /* 0xffffff8007077812 */ /* 0x000fe400078ec0ff */
[----:B------:R-:W-:-:S02]  /*0200*/  IADD3 R13, R12, R4, -R5 ;  /* 0x000000040c0d7210 */ /* 0x000fc40007ffe805 */
[----:B------:R-:W-:Y:S02]  /*0210*/  CS2R R4, SRZ ;  /* 0x0000000000047805 */ /* 0x000fe4000001ff00 */
[C---:B------:R-:W-:Y:S02]  /*0220*/  IADD3 R25, R12.reuse, R6, -R9 ;  /* 0x000000060c197210 */ /* 0x040fe40007ffe809 */
[C---:B------:R-:W-:Y:S02]  /*0230*/  IADD3 R15, R12.reuse, R8, -R11 ;  /* 0x000000080c0f7210 */ /* 0x040fe40007ffe80b */
[----:B------:R-:W-:Y:S02]  /*0240*/  CS2R R8, SRZ ;  /* 0x0000000000087805 */ /* 0x000fe4000001ff00 */
[----:B------:R-:W-:Y:S02]  /*0250*/  IADD3 R0, R12, R0, -R7 ;  /* 0x000000000c007210 */ /* 0x000fe40007ffe807 */
[----:B------:R-:W-:Y:S01]  /*0260*/  CS2R R10, SRZ ;  /* 0x00000000000a7805 */ /* 0x000fe2000001ff00 */
[----:B--2---:R-:W-:Y:S01]  /*0270*/  IMAD.WIDE R12, R13, 0x4, R26 ;  /* 0x000000040d0c7825 */ /* 0x004fe200078e021a */
[----:B------:R-:W-:-:S02]  /*0280*/  CS2R R6, SRZ ;  /* 0x0000000000067805 */ /* 0x000fc4000001ff00 */
[----:B------:R-:W-:Y:S01]  /*0290*/  CS2R R16, SRZ ;  /* 0x0000000000107805 */ /* 0x000fe2000001ff00 */
[--C-:B------:R-:W-:Y:S01]  /*02a0*/  IMAD.WIDE R28, R0, 0x4, R26.reuse ;  /* 0x00000004001c7825 */ /* 0x100fe200078e021a */
[----:B------:R1:W2:Y:S01]  /*02b0*/  @P0 LDG.E.EL.128 R8, desc[UR6][R12.64] ;  /* 0x000000060c080981 */ /* 0x0002a2000c2e1d00 */
[----:B------:R-:W-:Y:S02]  /*02c0*/  CS2R R18, SRZ ;  /* 0x0000000000127805 */ /* 0x000fe4000001ff00 */
[--C-:B------:R-:W-:Y:S01]  /*02d0*/  IMAD.WIDE R24, R25, 0x4, R26.reuse ;  /* 0x0000000419187825 */ /* 0x100fe200078e021a */
[----:B------:R3:W4:Y:S03]  /*02e0*/  @P0 LDG.E.EL.128 R4, desc[UR6][R28.64] ;  /* 0x000000061c040981 */ /* 0x000726000c2e1d00 */
[----:B------:R-:W-:Y:S01]  /*02f0*/  IMAD.WIDE R26, R15, 0x4, R26 ;  /* 0x000000040f1a7825 */ /* 0x000fe200078e021a */
[----:B------:R-:W-:-:S02]  /*0300*/  CS2R R14, SRZ ;  /* 0x00000000000e7805 */ /* 0x000fc4000001ff00 */
[----:B-1----:R-:W-:Y:S02]  /*0310*/  CS2R R12, SRZ ;  /* 0x00000000000c7805 */ /* 0x002fe4000001ff00 */
[----:B------:R-:W5:Y:S01]  /*0320*/  @P0 LDG.E.EL.128 R16, desc[UR6][R26.64] ;  /* 0x000000061a100981 */ /* 0x000f62000c2e1d00 */
[----:B------:R-:W1:Y:S03]  /*0330*/  S2UR UR5, SR_CgaCtaId ;  /* 0x00000000000579c3 */ /* 0x000e660000008800 */
[----:B------:R3:W5:Y:S01]  /*0340*/  @P0 LDG.E.EL.128 R12, desc[UR6][R24.64] ;  /* 0x00000006180c0981 */ /* 0x000762000c2e1d00 */
[----:B------:R-:W-:Y:S01]  /*0350*/  LOP3.LUT R2, R2, 0xff0, RZ, 0xc0, !PT ;  /* 0x00000ff002027812 */ /* 0x000fe200078ec0ff */
[----:B------:R-:W-:-:S03]  /*0360*/  UMOV UR4, 0x400 ;  /* 0x0000040000047882 */ /* 0x000fc60000000000 */
[----:B---3--:R-:W3:Y:S01]  /*0370*/  LDC.64 R28, c[0x0][0x220] ;  /* 0x00008800ff1c7b82 */ /* 0x008ee20000000a00 */
[----:B------:R-:W-:-:S05]  /*0380*/  LOP3.LUT R25, R20, 0xf0, RZ, 0xc0, !PT ;  /* 0x000000f014197812 */ /* 0x000fca00078ec0ff */
[----:B------:R-:W-:Y:S01]  /*0390*/  IMAD.IADD R2, R2, 0x1, R25 ;  /* 0x0000000102027824 */ /* 0x000fe200078e0219 */
[----:B01----:R-:W-:-:S06]  /*03a0*/  UPRMT UR4, UR5, 0x654, UR4 ;  /* 0x0000065405047896 */ /* 0x003fcc0008000004 */
[----:B------:R-:W-:Y:S02]  /*03b0*/  LEA R26, R2, UR4, 0x2 ;  /* 0x00000004021a7c11 */ /* 0x000fe4000f8e10ff */
[----:B------:R-:W-:-:S04]  /*03c0*/  PRMT R23, R20, 0x6540, R3 ;  /* 0x0000654014177816 */ /* 0x000fc80000000003 */
[----:B------:R-:W-:Y:S02]  /*03d0*/  LEA.HI R21, R21, R23, RZ, 0x7 ;  /* 0x0000001715157211 */ /* 0x000fe400078f38ff */
[----:B------:R-:W-:Y:S02]  /*03e0*/  ISETP.GE.AND P1, PT, R23, 0x200, PT ;  /* 0x000002001700780c */ /* 0x000fe40003f26270 */
[----:B------:R-:W-:-:S05]  /*03f0*/  LOP3.LUT R24, R21, 0xffffff80, RZ, 0xc0, !PT ;  /* 0xffffff8015187812 */ /* 0x000fca00078ec0ff */
[----:B------:R-:W-:Y:S02]  /*0400*/  IMAD.IADD R21, R23, 0x1, -R24 ;  /* 0x0000000117157824 */ /* 0x000fe400078e0a18 */
[----:B------:R-:W-:Y:S02]  /*0410*/  IMAD.MOV.U32 R23, RZ, RZ, RZ ;  /* 0x000000ffff177224 */ /* 0x000fe400078e00ff */
[----:B---3--:R-:W-:-:S04]  /*0420*/  IMAD.WIDE R24, R21, 0x4, R28 ;  /* 0x0000000415187825 */ /* 0x008fc800078e021c */
[----:B------:R-:W-:Y:S01]  /*0430*/  IMAD.MOV.U32 R28, RZ, RZ, RZ ;  /* 0x000000ffff1c7224 */ /* 0x000fe200078e00ff */
[----:B--2---:R-:W-:Y:S04]  /*0440*/  STS.128 [R26+0x10], R8 ;  /* 0x000010081a007388 */ /* 0x004fe80000000c00 */
[----:B----4-:R0:W-:Y:S04]  /*0450*/  STS.128 [R26], R4 ;  /* 0x000000041a007388 */ /* 0x0101e80000000c00 */
[----:B-----5:R-:W-:Y:S04]  /*0460*/  STS.128 [R26+0x30], R16 ;  /* 0x000030101a007388 */ /* 0x020fe80000000c00 */
[----:B------:R1:W-:Y:S01]  /*0470*/  STS.128 [R26+0x20], R12 ;  /* 0x0000200c1a007388 */ /* 0x0003e20000000c00 */
[----:B------:R-:W-:Y:S08]  /*0480*/  BAR.SYNC.DEFER_BLOCKING 0x0 ;  /* 0x0000000000007b1d */ /* 0x000ff00000010000 */
[----:B0-----:R-:W0:Y:S08]  /*0490*/  LDC.64 R6, c[0x0][0x228] ;  /* 0x00008a00ff067b82 */ /* 0x001e300000000a00 */
[----:B-1----:R-:W1:Y:S08]  /*04a0*/  LDC.64 R26, c[0x0][0x218] ;  /* 0x00008600ff1a7b82 */ /* 0x002e700000000a00 */
[----:B------:R-:W2:Y:S01]  /*04b0*/  LDC.64 R4, c[0x0][0x230] ;  /* 0x00008c00ff047b82 */ /* 0x000ea20000000a00 */
[----:B------:R-:W3:Y:S01]  /*04c0*/  @!P1 LDG.E.EL R23, desc[UR6][R24.64] ;  /* 0x0000000618179981 */ /* 0x000ee2000c2e1900 */
[----:B------:R-:W-:-:S02]  /*04d0*/  IMAD.MOV.U32 R10, RZ, RZ, RZ ;  /* 0x000000ffff0a7224 */ /* 0x000fc400078e00ff */
[----:B------:R-:W-:Y:S02]  /*04e0*/  IMAD.MOV.U32 R17, RZ, RZ, RZ ;  /* 0x000000ffff117224 */ /* 0x000fe400078e00ff */
[----:B0-----:R-:W-:-:S05]  /*04f0*/  IMAD.WIDE R6, R21, 0x4, R6 ;  /* 0x0000000415067825 */ /* 0x001fca00078e0206 */
[----:B------:R-:W4:Y:S01]  /*0500*/  @!P1 LDG.E.EL R10, desc[UR6][R6.64] ;  /* 0x00000006060a9981 */ /* 0x000f22000c2e1900 */
[----:B-1----:R-:W-:-:S05]  /*0510*/  IMAD.WIDE R26, R21, 0x4, R26 ;  /* 0x00000004151a7825 */ /* 0x002fca00078e021a */
[----:B------:R0:W5:Y:S01]  /*0520*/  @!P1 LDG.E.EL R28, desc[UR6][R26.64] ;  /* 0x000000061a1c9981 */ /* 0x000162000c2e1900 */
[----:B--2---:R-:W-:-:S05]  /*0530*/  IMAD.WIDE R8, R21, 0x4, R4 ;  /* 0x0000000415087825 */ /* 0x004fca00078e0204 */
[----:B------:R1:W4:Y:S01]  /*0540*/  @!P1 LDG.E.EL R17, desc[UR6][R8.64] ;  /* 0x0000000608119981 */ /* 0x000322000c2e1900 */
[----:B------:R-:W-:-:S04]  /*0550*/  LOP3.LUT R4, R20, 0xff, RZ, 0xc0, !PT ;  /* 0x000000ff14047812 */ /* 0x000fc800078ec0ff */
[----:B------:R-:W-:-:S05]  /*0560*/  LEA R12, R4, UR4, 0x2 ;  /* 0x00000004040c7c11 */ /* 0x000fca000f8e10ff */
[----:B------:R-:W5:Y:S04]  /*0570*/  LDS R13, [R12+0x3fc0] ;  /* 0x003fc0000c0d7984 */ /* 0x000f680000000800 */
[----:B------:R-:W2:Y:S04]  /*0580*/  LDS R21, [R12+0x880] ;  /* 0x000880000c157984 */ /* 0x000ea80000000800 */
[----:B0-----:R-:W0:Y:S04]  /*0590*/  LDS R26, [R12+0x1540] ;  /* 0x001540000c1a7984 */ /* 0x001e280000000800 */
[----:B------:R-:W0:Y:S04]  /*05a0*/  LDS R29, [R12+0x3740] ;  /* 0x003740000c1d7984 */ /* 0x000e280000000800 */
[----:B------:R-:W-:Y:S04]  /*05b0*/  LDS R24, [R12] ;  /* 0x000000000c187984 */ /* 0x000fe80000000800 */
[----:B------:R-:W-:Y:S04]  /*05c0*/  LDS R18, [R12+0x1100] ;  /* 0x001100000c127984 */ /* 0x000fe80000000800 */
[----:B------:R-:W-:Y:S04]  /*05d0*/  LDS R19, [R12+0x2200] ;  /* 0x002200000c137984 */ /* 0x000fe80000000800 */
[----:B------:R-:W-:Y:S04]  /*05e0*/  LDS R4, [R12+0x3300] ;  /* 0x003300000c047984 */ /* 0x000fe80000000800 */
[----:B------:R-:W-:Y:S04]  /*05f0*/  LDS R5, [R12+0x3b80] ;  /* 0x003b80000c057984 */ /* 0x000fe80000000800 */
[----:B------:R-:W-:Y:S04]  /*0600*/  LDS R27, [R12+0x440] ;  /* 0x000440000c1b7984 */ /* 0x000fe80000000800 */
[----:B------:R-:W-:Y:S04]  /*0610*/  LDS R15, [R12+0xcc0] ;  /* 0x000cc0000c0f7984 */ /* 0x000fe80000000800 */
[----:B------:R-:W-:Y:S04]  /*0620*/  LDS R25, [R12+0x1980] ;  /* 0x001980000c197984 */ /* 0x000fe80000000800 */
[----:B------:R-:W-:Y:S04]  /*0630*/  LDS R11, [R12+0x1dc0] ;  /* 0x001dc0000c0b7984 */ /* 0x000fe80000000800 */
[----:B-1----:R-:W-:Y:S04]  /*0640*/  LDS R9, [R12+0x2a80] ;  /* 0x002a80000c097984 */ /* 0x002fe80000000800 */
[----:B------:R-:W-:Y:S01]  /*0650*/  LDS R7, [R12+0x2ec0] ;  /* 0x002ec0000c077984 */ /* 0x000fe20000000800 */
[----:B------:R-:W-:Y:S01]  /*0660*/  IMAD.MOV.U32 R6, RZ, RZ, 0x3e800000 ;  /* 0x3e800000ff067424 */ /* 0x000fe200078e00ff */
[----:B------:R-:W1:Y:S01]  /*0670*/  S2UR UR4, SR_CgaCtaId ;  /* 0x00000000000479c3 */ /* 0x000e620000008800 */
[----:B------:R-:W0:Y:S01]  /*0680*/  S2R R8, SR_TID.X ;  /* 0x0000000000087919 */ /* 0x000e220000002100 */
[----:B------:R-:W-:-:S02]  /*0690*/  UMOV UR5, 0x400 ;  /* 0x0000040000057882 */ /* 0x000fc40000000000 */
[----:B-1----:R-:W-:Y:S01]  /*06a0*/  UPRMT UR4, UR4, 0x654, UR5 ;  /* 0x0000065404047896 */ /* 0x002fe20008000005 */
[----:B0-----:R-:W-:Y:S02]  /*06b0*/  IMAD.SHL.U32 R8, R8, 0x4, RZ ;  /* 0x0000000408087824 */ /* 0x001fe400078e00ff */
[----:B---3--:R-:W-:-:S04]  /*06c0*/  FADD R23, R23, 9.9999997473787516356e-06 ;  /* 0x3727c5ac17177421 */ /* 0x008fc80000000000 */
[----:B------:R0:W1:Y:S02]  /*06d0*/  MUFU.SQRT R16, R23 ;  /* 0x0000001700107308 */ /* 0x0000640000002000 */
[----:B0-----:R-:W0:Y:S01]  /*06e0*/  LDS R23, [R12+0x2640] ;  /* 0x002640000c177984 */ /* 0x001e220000000800 */
[C---:B-1----:R-:W-:Y:S02]  /*06f0*/  FSETP.GT.AND P1, PT, R16.reuse, 8.50705917302346158658e+37, PT ;  /* 0x7e8000001000780b */ /* 0x042fe40003f24000 */
[----:B------:R-:W-:-:S11]  /*0700*/  FSETP.GEU.AND P2, PT, R16, 1.175494350822287508e-38, PT ;  /* 0x008000001000780b */ /* 0x000fd60003f4e000 */
[----:B------:R-:W-:-:S04]  /*0710*/  @P1 FMUL R16, R16, 0.25 ;  /* 0x3e80000010101820 */ /* 0x000fc80000400000 */
[----:B------:R-:W-:-:S04]  /*0720*/  @!P2 FMUL R16, R16, 16777216 ;  /* 0x4b8000001010a820 */ /* 0x000fc80000400000 */
[----:B------:R-:W1:Y:S01]  /*0730*/  MUFU.RCP R14, R16 ;  /* 0x00000010000e7308 */ /* 0x000e620000001000 */
[----:B------:R-:W-:Y:S01]  /*0740*/  FSEL R6, R6, 1, P1 ;  /* 0x3f80000006067808 */ /* 0x000fe20000800000 */
[----:B-----5:R-:W-:-:S04]  /*0750*/  FADD R13, R13, -R28 ;  /* 0x8000001c0d0d7221 */ /* 0x020fc80000000000 */
[----:B------:R-:W-:Y:S01]  /*0760*/  @!P2 FMUL R6, R6, 16777216 ;  /* 0x4b8000000606a820 */ /* 0x000fe20000400000 */
[--C-:B--2---:R-:W-:Y:S01]  /*0770*/  FADD R21, R21, -R28.reuse ;  /* 0x8000001c15157221 */ /* 0x104fe20000000000 */
[--C-:B------:R-:W-:Y:S01]  /*0780*/  FADD R26, R26, -R28.reuse ;  /* 0x8000001c1a1a7221 */ /* 0x100fe20000000000 */
[--C-:B------:R-:W-:Y:S01]  /*0790*/  FADD R29, R29, -R28.reuse ;  /* 0x8000001c1d1d7221 */ /* 0x100fe20000000000 */
[----:B-1----:R-:W-:Y:S01]  /*07a0*/  FMUL R14, R14, R6 ;  /* 0x000000060e0e7220 */ /* 0x002fe20000400000 */
[----:B0-----:R-:W-:-:S03]  /*07b0*/  FADD R23, R23, -R28 ;  /* 0x8000001c17177221 */ /* 0x001fc60000000000 */
[C---:B------:R-:W-:Y:S01]  /*07c0*/  FMUL R13, R14.reuse, R13 ;  /* 0x0000000d0e0d7220 */ /* 0x040fe20000400000 */
[----:B------:R-:W-:Y:S01]  /*07d0*/  FMUL R21, R14, R21 ;  /* 0x000000150e157220 */ /* 0x000fe20000400000 */
[--C-:B------:R-:W-:Y:S01]  /*07e0*/  FADD R24, R24, -R28.reuse ;  /* 0x8000001c18187221 */ /* 0x100fe20000000000 */
        /* <DEDUP_REMOVED lines=9> */
[-CC-:B----4-:R-:W-:Y:S01]  /*0880*/  FFMA R13, R13, R10.reuse, R17.reuse ;  /* 0x0000000a0d0d7223 */ /* 0x190fe20000000011 */
[--C-:B------:R-:W-:Y:S01]  /*0890*/  FFMA R21, R21, R10, R17.reuse ;  /* 0x0000000a15157223 */ /* 0x100fe20000000011 */
[----:B------:R-:W-:Y:S01]  /*08a0*/  FADD R7, R7, -R28 ;  /* 0x8000001c07077221 */ /* 0x000fe20000000000 */
[C---:B------:R-:W-:Y:S01]  /*08b0*/  FMUL R26, R14.reuse, R26 ;  /* 0x0000001a0e1a7220 */ /* 0x040fe20000400000 */
        /* <DEDUP_REMOVED lines=12> */
[----:B------:R-:W-:Y:S01]  /*0980*/  FMUL R14, R14, R7 ;  /* 0x000000070e0e7220 */ /* 0x000fe20000400000 */
[-CC-:B------:R-:W-:Y:S01]  /*0990*/  FFMA R26, R26, R10.reuse, R17.reuse ;  /* 0x0000000a1a1a7223 */ /* 0x180fe20000000011 */
[-CC-:B------:R-:W-:Y:S01]  /*09a0*/  FFMA R23, R23, R10.reuse, R17.reuse ;  /* 0x0000000a17177223 */ /* 0x180fe20000000011 */
[----:B------:R-:W-:Y:S01]  /*09b0*/  FFMA R6, R6, R10, R17 ;  /* 0x0000000a06067223 */ /* 0x000fe20000000011 */
[----:B------:R-:W-:-:S02]  /*09c0*/  FSETP.GEU.AND P5, PT, R21, RZ, PT ;  /* 0x000000ff1500720b */ /* 0x000fc40003fae000 */
[----:B------:R-:W-:Y:S01]  /*09d0*/  FSETP.GEU.AND P2, PT, R13, RZ, PT ;  /* 0x000000ff0d00720b */ /* 0x000fe20003f4e000 */
[-CC-:B------:R-:W-:Y:S01]  /*09e0*/  FFMA R24, R24, R10.reuse, R17.reuse ;  /* 0x0000000a18187223 */ /* 0x180fe20000000011 */
        /* <DEDUP_REMOVED lines=9> */
[----:B------:R-:W-:Y:S01]  /*0a80*/  FFMA R17, R14, R10, R17 ;  /* 0x0000000a0e117223 */ /* 0x000fe20000000011 */
[----:B------:R-:W-:Y:S01]  /*0a90*/  FSEL R21, R21, RZ, P5 ;  /* 0x000000ff15157208 */ /* 0x000fe20002800000 */
[----:B------:R-:W-:Y:S01]  /*0aa0*/  IMAD.SHL.U32 R10, R20, 0x10, RZ ;  /* 0x00000010140a7824 */ /* 0x000fe200078e00ff */
[----:B------:R-:W-:-:S02]  /*0ab0*/  FSEL R13, R13, RZ, P2 ;  /* 0x000000ff0d0d7208 */ /* 0x000fc40001000000 */
[----:B------:R-:W-:Y:S02]  /*0ac0*/  FSETP.GEU.AND P6, PT, R6, RZ, PT ;  /* 0x000000ff0600720b */ /* 0x000fe40003fce000 */
[C---:B------:R-:W-:Y:S02]  /*0ad0*/  FSETP.GEU.AND P5, PT, R23.reuse, RZ, PT ;  /* 0x000000ff1700720b */ /* 0x040fe40003fae000 */
[----:B------:R-:W-:Y:S02]  /*0ae0*/  FSETP.GEU.AND P2, PT, R26, RZ, PT ;  /* 0x000000ff1a00720b */ /* 0x000fe40003f4e000 */
[----:B------:R-:W-:Y:S02]  /*0af0*/  FSEL R6, R6, RZ, P6 ;  /* 0x000000ff06067208 */ /* 0x000fe40003000000 */
[----:B------:R-:W-:Y:S02]  /*0b00*/  FSEL R23, R23, RZ, P5 ;  /* 0x000000ff17177208 */ /* 0x000fe40002800000 */
[----:B------:R-:W-:-:S02]  /*0b10*/  FSEL R26, R26, RZ, P2 ;  /* 0x000000ff1a1a7208 */ /* 0x000fc40001000000 */
[----:B------:R-:W-:Y:S02]  /*0b20*/  LOP3.LUT R10, R10, 0xff0, RZ, 0xc0, !PT ;  /* 0x00000ff00a0a7812 */ /* 0x000fe400078ec0ff */
[----:B------:R-:W-:Y:S02]  /*0b30*/  FSETP.GEU.AND P3, PT, R18, RZ, PT ;  /* 0x000000ff1200720b */ /* 0x000fe40003f6e000 */
[----:B------:R-:W-:Y:S02]  /*0b40*/  FSETP.GEU.AND P4, PT, R19, RZ, PT ;  /* 0x000000ff1300720b */ /* 0x000fe40003f8e000 */
[----:B------:R-:W-:Y:S02]  /*0b50*/  FSETP.GEU.AND P6, PT, R27, RZ, PT ;  /* 0x000000ff1b00720b */ /* 0x000fe40003fce000 */
[----:B------:R-:W-:Y:S02]  /*0b60*/  FSETP.GEU.AND P5, PT, R5, RZ, PT ;  /* 0x000000ff0500720b */ /* 0x000fe40003fae000 */
[----:B------:R-:W-:-:S02]  /*0b70*/  FSETP.GEU.AND P2, PT, R4, RZ, PT ;  /* 0x000000ff0400720b */ /* 0x000fc40003f4e000 */
[----:B------:R-:W-:Y:S02]  /*0b80*/  LEA.HI R29, R10, UR4, RZ, 0x1e ;  /* 0x000000040a1d7c11 */ /* 0x000fe4000f8ff0ff */
[----:B------:R-:W-:Y:S02]  /*0b90*/  FSEL R27, R27, RZ, P6 ;  /* 0x000000ff1b1b7208 */ /* 0x000fe40003000000 */
[----:B------:R-:W-:Y:S02]  /*0ba0*/  FSEL R5, R5, RZ, P5 ;  /* 0x000000ff05057208 */ /* 0x000fe40002800000 */
[----:B------:R-:W-:Y:S02]  /*0bb0*/  FSEL R4, R4, RZ, P2 ;  /* 0x000000ff04047208 */ /* 0x000fe40001000000 */
[----:B------:R-:W-:Y:S02]  /*0bc0*/  FSEL R19, R19, RZ, P4 ;  /* 0x000000ff13137208 */ /* 0x000fe40002000000 */
[----:B------:R-:W-:-:S02]  /*0bd0*/  FSEL R18, R18, RZ, P3 ;  /* 0x000000ff12127208 */ /* 0x000fc40001800000 */
[----:B------:R-:W-:Y:S02]  /*0be0*/  FSETP.GEU.AND P1, PT, R24, RZ, PT ;  /* 0x000000ff1800720b */ /* 0x000fe40003f2e000 */
[----:B------:R-:W-:Y:S02]  /*0bf0*/  FSETP.GEU.AND P6, PT, R15, RZ, PT ;  /* 0x000000ff0f00720b */ /* 0x000fe40003fce000 */
[----:B------:R-:W-:Y:S02]  /*0c00*/  FSETP.GEU.AND P5, PT, R12, RZ, PT ;  /* 0x000000ff0c00720b */ /* 0x000fe40003fae000 */
[----:B------:R-:W-:Y:S02]  /*0c10*/  FSETP.GEU.AND P2, PT, R7, RZ, PT ;  /* 0x000000ff0700720b */ /* 0x000fe40003f4e000 */
[----:B------:R-:W-:Y:S02]  /*0c20*/  FSETP.GEU.AND P4, PT, R17, RZ, PT ;  /* 0x000000ff1100720b */ /* 0x000fe40003f8e000 */
[----:B------:R-:W-:Y:S01]  /*0c30*/  FSETP.GEU.AND P3, PT, R16, RZ, PT ;  /* 0x000000ff1000720b */ /* 0x000fe20003f6e000 */
[----:B------:R-:W-:Y:S01]  /*0c40*/  IMAD R29, R10, 0x4, R29 ;  /* 0x000000040a1d7824 */ /* 0x000fe200078e021d */
[----:B------:R-:W-:Y:S01]  /*0c50*/  BAR.SYNC.DEFER_BLOCKING 0x0 ;  /* 0x0000000000007b1d */ /* 0x000fe20000010000 */
[----:B------:R-:W-:-:S02]  /*0c60*/  FSEL R24, R24, RZ, P1 ;  /* 0x000000ff18187208 */ /* 0x000fc40000800000 */
[----:B------:R-:W-:Y:S02]  /*0c70*/  FSEL R7, R7, RZ, P2 ;  /* 0x000000ff07077208 */ /* 0x000fe40001000000 */
[----:B------:R-:W-:Y:S02]  /*0c80*/  FSEL R17, R17, RZ, P4 ;  /* 0x000000ff11117208 */ /* 0x000fe40002000000 */
[----:B------:R-:W-:Y:S02]  /*0c90*/  FSEL R12, R12, RZ, P5 ;  /* 0x000000ff0c0c7208 */ /* 0x000fe40002800000 */
[----:B------:R-:W-:Y:S02]  /*0ca0*/  FSEL R16, R16, RZ, P3 ;  /* 0x000000ff10107208 */ /* 0x000fe40001800000 */
[----:B------:R-:W-:Y:S02]  /*0cb0*/  FSEL R15, R15, RZ, P6 ;  /* 0x000000ff0f0f7208 */ /* 0x000fe40003000000 */
[----:B------:R-:W-:Y:S01]  /*0cc0*/  LOP3.LUT R9, R20, 0xfc, RZ, 0xc0, !PT ;  /* 0x000000fc14097812 */ /* 0x000fe200078ec0ff */
[----:B------:R-:W-:Y:S04]  /*0cd0*/  STS [R29+0x28], R7 ;  /* 0x000028071d007388 */ /* 0x000fe80000000800 */
        /* <DEDUP_REMOVED lines=13> */
[----:B------:R0:W-:Y:S04]  /*0db0*/  STS [R29], R24 ;  /* 0x000000181d007388 */ /* 0x0001e80000000800 */
[----:B------:R-:W-:Y:S01]  /*0dc0*/  STS [R29+0x3c], R13 ;  /* 0x00003c0d1d007388 */ /* 0x000fe20000000800 */
[----:B------:R-:W-:Y:S01]  /*0dd0*/  LOP3.LUT R14, R8, 0x3fc, RZ, 0xc0, !PT ;  /* 0x000003fc080e7812 */ /* 0x000fe200078ec0ff */
[----:B------:R-:W-:-:S02]  /*0de0*/  VIADD R11, R9, UR4 ;  /* 0x00000004090b7c36 */ /* 0x000fc40008000000 */
[----:B------:R-:W-:Y:S02]  /*0df0*/  IMAD.SHL.U32 R9, R20, 0x4, RZ ;  /* 0x0000000414097824 */ /* 0x000fe400078e00ff */
[----:B------:R-:W-:Y:S01]  /*0e00*/  IMAD R28, R14, 0x4, R11 ;  /* 0x000000040e1c7824 */ /* 0x000fe200078e020b */
[----:B------:R-:W-:Y:S02]  /*0e10*/  BAR.SYNC.DEFER_BLOCKING 0x0 ;  /* 0x0000000000007b1d */ /* 0x000fe40000010000 */
[----:B------:R-:W-:Y:S02]  /*0e20*/  LOP3.LUT R22, R22, 0xc, R9, 0xf8, !PT ;  /* 0x0000000c16167812 */ /* 0x000fe400078ef809 */
[----:B------:R-:W-:Y:S02]  /*0e30*/  SHF.R.U32.HI R20, RZ, 0x2, R20 ;  /* 0x00000002ff147819 */ /* 0x000fe40000011614 */
[----:B------:R-:W-:Y:S02]  /*0e40*/  FSETP.GTU.AND P2, PT, R24, RZ, PT ;  /* 0x000000ff1800720b */ /* 0x000fe40003f4c000 */
[----:B0-----:R-:W0:Y:S01]  /*0e50*/  LDC.64 R24, c[0x0][0x238] ;  /* 0x00008e00ff187b82 */ /* 0x001e220000000a00 */
[----:B------:R-:W-:Y:S01]  /*0e60*/  SGXT.U32 R20, R20, 0x6 ;  /* 0x000000061414781a */ /* 0x000fe20000000000 */
[----:B------:R-:W-:Y:S04]  /*0e70*/  LDS R8, [R28] ;  /* 0x000000001c087984 */ /* 0x000fe80000000800 */
[----:B------:R-:W-:Y:S04]  /*0e80*/  LDS R9, [R28+0x4] ;  /* 0x000004001c097984 */ /* 0x000fe80000000800 */
[----:B------:R-:W-:Y:S04]  /*0e90*/  LDS R10, [R28+0x8] ;  /* 0x000008001c0a7984 */ /* 0x000fe80000000800 */
[----:B------:R1:W2:Y:S01]  /*0ea0*/  LDS R11, [R28+0xc] ;  /* 0x00000c001c0b7984 */ /* 0x0002a20000000800 */
[----:B------:R-:W-:-:S02]  /*0eb0*/  PRMT R20, R20, 0x6540, R3 ;  /* 0x0000654014147816 */ /* 0x000fc40000000003 */
[----:B------:R-:W-:Y:S02]  /*0ec0*/  LOP3.LUT R3, R14, 0x400, RZ, 0xfc, !PT ;  /* 0x000004000e037812 */ /* 0x000fe400078efcff */
[----:B------:R-:W-:Y:S02]  /*0ed0*/  ISETP.GE.AND P1, PT, R22, 0x40, PT ;  /* 0x000000401600780c */ /* 0x000fe40003f26270 */
[----:B------:R-:W-:Y:S02]  /*0ee0*/  SHF.R.U32.HI R3, RZ, 0x2, R3 ;  /* 0x00000002ff037819 */ /* 0x000fe40000011603 */
[C---:B------:R-:W-:Y:S02]  /*0ef0*/  ISETP.LT.AND P3, PT, R20.reuse, 0x200, !P1 ;  /* 0x000002001400780c */ /* 0x040fe40004f61270 */
[----:B------:R-:W-:Y:S02]  /*0f00*/  LOP3.LUT R3, R3, 0x1fc, RZ, 0xc0, !PT ;  /* 0x000001fc03037812 */ /* 0x000fe400078ec0ff */
[----:B------:R-:W-:Y:S01]  /*0f10*/  FSETP.GTU.AND P6, PT, R27, RZ, PT ;  /* 0x000000ff1b00720b */ /* 0x000fe20003fcc000 */
[----:B------:R-:W-:-:S02]  /*0f20*/  IMAD R27, R20, 0x40, R22 ;  /* 0x00000040141b7824 */ /* 0x000fc400078e0216 */
[----:B------:R-:W-:Y:S01]  /*0f30*/  VIADD R3, R3, UR4 ;  /* 0x0000000403037c36 */ /* 0x000fe20008000000 */
[----:B------:R-:W-:Y:S01]  /*0f40*/  FSETP.GTU.AND P4, PT, R26, RZ, PT ;  /* 0x000000ff1a00720b */ /* 0x000fe20003f8c000 */
[----:B0-----:R-:W-:-:S04]  /*0f50*/  IMAD.WIDE R26, R27, 0x4, R24 ;  /* 0x000000041b1a7825 */ /* 0x001fc800078e0218 */
[----:B-1----:R-:W-:Y:S01]  /*0f60*/  IMAD R28, R14, 0x4, R3 ;  /* 0x000000040e1c7824 */ /* 0x002fe200078e0203 */
[----:B------:R-:W-:Y:S01]  /*0f70*/  FSETP.GTU.AND P5, PT, R23, RZ, PT ;  /* 0x000000ff1700720b */ /* 0x000fe20003fac000 */
[----:B--2---:R0:W-:Y:S01]  /*0f80*/  @P3 STG.E.128 desc[UR6][R26.64], R8 ;  /* 0x000000081a003986 */ /* 0x0041e2000c101d06 */
[----:B------:R-:W-:-:S03]  /*0f90*/  FSETP.GTU.AND P3, PT, R15, RZ, PT ;  /* 0x000000ff0f00720b */ /* 0x000fc60003f6c000 */
[----:B------:R-:W-:Y:S01]  /*0fa0*/  LDS R8, [R28+0x1000] ;  /* 0x001000001c087984 */ /* 0x000fe20000000800 */
[----:B------:R-:W-:-:S03]  /*0fb0*/  SEL R15, RZ, 0x1, P4 ;  /* 0x00000001ff0f7807 */ /* 0x000fc60002000000 */
[----:B------:R-:W-:Y:S01]  /*0fc0*/  LDS R9, [R28+0x1004] ;  /* 0x001004001c097984 */ /* 0x000fe20000000800 */
[----:B------:R-:W-:-:S03]  /*0fd0*/  FSETP.GTU.AND P4, PT, R16, RZ, PT ;  /* 0x000000ff1000720b */ /* 0x000fc60003f8c000 */
[----:B------:R-:W-:Y:S04]  /*0fe0*/  LDS R10, [R28+0x1008] ;  /* 0x001008001c0a7984 */ /* 0x000fe80000000800 */
[----:B------:R-:W1:Y:S01]  /*0ff0*/  LDS R11, [R28+0x100c] ;  /* 0x00100c001c0b7984 */ /* 0x000e620000000800 */
[----:B------:R-:W-:Y:S02]  /*1000*/  SEL R16, RZ, 0x1, P5 ;  /* 0x00000001ff107807 */ /* 0x000fe40002800000 */
[----:B------:R-:W-:Y:S02]  /*1010*/  FSETP.GTU.AND P5, PT, R17, RZ, PT ;  /* 0x000000ff1100720b */ /* 0x000fe40003fac000 */
[----:B------:R-:W-:Y:S02]  /*1020*/  SEL R17, RZ, 0x1, P3 ;  /* 0x00000001ff117807 */ /* 0x000fe40001800000 */
[----:B------:R-:W-:-:S02]  /*1030*/  FSETP.GTU.AND P3, PT, R18, RZ, PT ;  /* 0x000000ff1200720b */ /* 0x000fc40003f6c000 */
[----:B------:R-:W-:Y:S02]  /*1040*/  SEL R18, RZ, 0x1, P4 ;  /* 0x00000001ff127807 */ /* 0x000fe40002000000 */
[----:B------:R-:W-:Y:S02]  /*1050*/  FSETP.GTU.AND P4, PT, R19, RZ, PT ;  /* 0x000000ff1300720b */ /* 0x000fe40003f8c000 */
[----:B------:R-:W-:Y:S02]  /*1060*/  SEL R19, RZ, 0x1, P5 ;  /* 0x00000001ff137807 */ /* 0x000fe40002800000 */
[----:B------:R-:W-:Y:S02]  /*1070*/  FSETP.GTU.AND P5, PT, R21, RZ, PT ;  /* 0x000000ff1500720b */ /* 0x000fe40003fac000 */
[----:B------:R-:W-:Y:S02]  /*1080*/  LOP3.LUT R21, R20, 0x40, RZ, 0xfc, !PT ;  /* 0x0000004014157812 */ /* 0x000fe400078efcff */
[----:B------:R-:W-:-:S02]  /*1090*/  SEL R3, RZ, 0x1, P6 ;  /* 0x00000001ff037807 */ /* 0x000fc40003000000 */
[C---:B------:R-:W-:Y:S01]  /*10a0*/  ISETP.LT.AND P6, PT, R21.reuse, 0x200, !P1 ;  /* 0x000002001500780c */ /* 0x040fe20004fc1270 */
[----:B0-----:R-:W-:Y:S01]  /*10b0*/  IMAD R27, R21, 0x40, R22 ;  /* 0x00000040151b7824 */ /* 0x001fe200078e0216 */
[C---:B------:R-:W-:Y:S02]  /*10c0*/  LOP3.LUT R21, R20.reuse, 0x80, RZ, 0xfc, !PT ;  /* 0x0000008014157812 */ /* 0x040fe400078efcff */
[----:B------:R-:W-:Y:S02]  /*10d0*/  LOP3.LUT R23, R20, 0xc0, RZ, 0xfc, !PT ;  /* 0x000000c014177812 */ /* 0x000fe400078efcff */
[----:B------:R-:W-:-:S04]  /*10e0*/  LOP3.LUT R20, R14, 0x800, RZ, 0xfc, !PT ;  /* 0x000008000e147812 */ /* 0x000fc800078efcff */
[----:B------:R-:W-:-:S04]  /*10f0*/  SHF.R.U32.HI R20, RZ, 0x2, R20 ;  /* 0x00000002ff147819 */ /* 0x000fc80000011614 */
[----:B------:R-:W-:Y:S01]  /*1100*/  LOP3.LUT R20, R20, 0x2fc, RZ, 0xc0, !PT ;  /* 0x000002fc14147812 */ /* 0x000fe200078ec0ff */
[----:B------:R-:W-:-:S04]  /*1110*/  IMAD.WIDE R26, R27, 0x4, R24 ;  /* 0x000000041b1a7825 */ /* 0x000fc800078e0218 */
[----:B------:R-:W-:-:S04]  /*1120*/  VIADD R29, R20, UR4 ;  /* 0x00000004141d7c36 */ /* 0x000fc80008000000 */
[C---:B------:R-:W-:Y:S01]  /*1130*/  IMAD R29, R14.reuse, 0x4, R29 ;  /* 0x000000040e1d7824 */ /* 0x040fe200078e021d */
[----:B-1----:R0:W-:Y:S04]  /*1140*/  @P6 STG.E.128 desc[UR6][R26.64], R8 ;  /* 0x000000081a006986 */ /* 0x0021e8000c101d06 */
[----:B------:R-:W-:Y:S04]  /*1150*/  LDS R8, [R29+0x2000] ;  /* 0x002000001d087984 */ /* 0x000fe80000000800 */
[----:B------:R-:W-:Y:S04]  /*1160*/  LDS R9, [R29+0x2004] ;  /* 0x002004001d097984 */ /* 0x000fe80000000800 */
[----:B------:R-:W-:Y:S04]  /*1170*/  LDS R10, [R29+0x2008] ;  /* 0x002008001d0a7984 */ /* 0x000fe80000000800 */
[----:B------:R-:W1:Y:S01]  /*1180*/  LDS R11, [R29+0x200c] ;  /* 0x00200c001d0b7984 */ /* 0x000e620000000800 */
[----:B------:R-:W-:-:S04]  /*1190*/  LOP3.LUT R20, R14, 0xc00, RZ, 0xfc, !PT ;  /* 0x00000c000e147812 */ /* 0x000fc800078efcff */
[----:B------:R-:W-:Y:S02]  /*11a0*/  SHF.R.U32.HI R20, RZ, 0x2, R20 ;  /* 0x00000002ff147819 */ /* 0x000fe40000011614 */
[C---:B------:R-:W-:Y:S02]  /*11b0*/  ISETP.LT.AND P6, PT, R21.reuse, 0x200, !P1 ;  /* 0x000002001500780c */ /* 0x040fe40004fc1270 */
[----:B------:R-:W-:Y:S01]  /*11c0*/  LOP3.LUT R20, R20, 0x3fc, RZ, 0xc0, !PT ;  /* 0x000003fc14147812 */ /* 0x000fe200078ec0ff */
[----:B------:R-:W-:-:S04]  /*11d0*/  IMAD R21, R21, 0x40, R22 ;  /* 0x0000004015157824 */ /* 0x000fc800078e0216 */
[----:B0-----:R-:W-:Y:S02]  /*11e0*/  VIADD R27, R20, UR4 ;  /* 0x00000004141b7c36 */ /* 0x001fe40008000000 */
[----:B------:R-:W-:-:S04]  /*11f0*/  IMAD.WIDE R20, R21, 0x4, R24 ;  /* 0x0000000415147825 */ /* 0x000fc800078e0218 */
[----:B------:R-:W-:Y:S01]  /*1200*/  IMAD R27, R14, 0x4, R27 ;  /* 0x000000040e1b7824 */ /* 0x000fe200078e021b */
[----:B-1----:R-:W-:Y:S04]  /*1210*/  @P6 STG.E.128 desc[UR6][R20.64], R8 ;  /* 0x0000000814006986 */ /* 0x002fe8000c101d06 */
[----:B------:R-:W-:Y:S04]  /*1220*/  LDS R8, [R27+0x3000] ;  /* 0x003000001b087984 */ /* 0x000fe80000000800 */
[----:B------:R-:W-:Y:S04]  /*1230*/  LDS R9, [R27+0x3004] ;  /* 0x003004001b097984 */ /* 0x000fe80000000800 */
[----:B------:R-:W-:Y:S04]  /*1240*/  LDS R10, [R27+0x3008] ;  /* 0x003008001b0a7984 */ /* 0x000fe80000000800 */
[----:B------:R-:W0:Y:S01]  /*1250*/  LDS R11, [R27+0x300c] ;  /* 0x00300c001b0b7984 */ /* 0x000e220000000800 */
[C---:B------:R-:W-:Y:S01]  /*1260*/  ISETP.LT.AND P1, PT, R23.reuse, 0x200, !P1 ;  /* 0x000002001700780c */ /* 0x040fe20004f21270 */
[----:B------:R-:W1:Y:S01]  /*1270*/  S2R R14, SR_TID.X ;  /* 0x00000000000e7919 */ /* 0x000e620000002100 */
[----:B------:R-:W-:-:S04]  /*1280*/  IMAD R23, R23, 0x40, R22 ;  /* 0x0000004017177824 */ /* 0x000fc800078e0216 */
[----:B------:R-:W-:Y:S01]  /*1290*/  IMAD.WIDE R24, R23, 0x4, R24 ;  /* 0x0000000417187825 */ /* 0x000fe200078e0218 */
[----:B------:R-:W-:Y:S02]  /*12a0*/  FSETP.GTU.AND P6, PT, R4, RZ, PT ;  /* 0x000000ff0400720b */ /* 0x000fe40003fcc000 */
[----:B------:R-:W-:Y:S02]  /*12b0*/  SEL R4, RZ, 0x1, P2 ;  /* 0x00000001ff047807 */ /* 0x000fe40001000000 */
[----:B------:R-:W-:Y:S02]  /*12c0*/  FSETP.GTU.AND P2, PT, R5, RZ, PT ;  /* 0x000000ff0500720b */ /* 0x000fe40003f4c000 */
[----:B------:R-:W-:Y:S02]  /*12d0*/  SEL R22, RZ, 0x1fffe, P5 ;  /* 0x0001fffeff167807 */ /* 0x000fe40002800000 */
[----:B------:R-:W-:Y:S02]  /*12e0*/  SEL R5, RZ, 0x1, P5 ;  /* 0x00000001ff057807 */ /* 0x000fe40002800000 */
[----:B------:R-:W-:-:S02]  /*12f0*/  FSETP.GTU.AND P5, PT, R12, RZ, PT ;  /* 0x000000ff0c00720b */ /* 0x000fc40003fac000 */
[----:B------:R-:W-:Y:S02]  /*1300*/  SEL R12, RZ, 0x1, P3 ;  /* 0x00000001ff0c7807 */ /* 0x000fe40001800000 */
[----:B------:R-:W-:Y:S02]  /*1310*/  FSETP.GTU.AND P3, PT, R7, RZ, PT ;  /* 0x000000ff0700720b */ /* 0x000fe40003f6c000 */
[----:B------:R-:W-:Y:S01]  /*1320*/  SEL R7, RZ, 0x1fffe, P5 ;  /* 0x0001fffeff077807 */ /* 0x000fe20002800000 */
[----:B0-----:R0:W-:Y:S01]  /*1330*/  @P1 STG.E.128 desc[UR6][R24.64], R8 ;  /* 0x0000000818001986 */ /* 0x0011e2000c101d06 */
[----:B------:R-:W-:Y:S01]  /*1340*/  SEL R20, RZ, 0x1, P5 ;  /* 0x00000001ff147807 */ /* 0x000fe20002800000 */
[----:B------:R-:W-:Y:S01]  /*1350*/  BAR.SYNC.DEFER_BLOCKING 0x0 ;  /* 0x0000000000007b1d */ /* 0x000fe20000010000 */
[----:B------:R-:W-:Y:S02]  /*1360*/  FSETP.GTU.AND P5, PT, R6, RZ, PT ;  /* 0x000000ff0600720b */ /* 0x000fe40003fac000 */
[----:B------:R-:W-:Y:S01]  /*1370*/  SEL R6, RZ, 0x1fffe, P3 ;  /* 0x0001fffeff067807 */ /* 0x000fe20001800000 */
[----:B------:R-:W-:Y:S01]  /*1380*/  IMAD.IADD R17, R17, 0x1, R22 ;  /* 0x0000000111117824 */ /* 0x000fe200078e0216 */
[----:B-1----:R-:W-:Y:S01]  /*1390*/  LOP3.LUT R21, R14, 0xff, RZ, 0xc0, !PT ;  /* 0x000000ff0e157812 */ /* 0x002fe200078ec0ff */
[----:B------:R-:W-:Y:S01]  /*13a0*/  IMAD.IADD R18, R18, 0x1, R7 ;  /* 0x0000000112127824 */ /* 0x000fe200078e0207 */
[----:B------:R-:W-:Y:S01]  /*13b0*/  FSETP.GTU.AND P1, PT, R13, RZ, PT ;  /* 0x000000ff0d00720b */ /* 0x000fe20003f2c000 */
[----:B------:R-:W-:Y:S01]  /*13c0*/  IMAD.IADD R19, R19, 0x1, R6 ;  /* 0x0000000113137824 */ /* 0x000fe200078e0206 */
[----:B------:R-:W-:-:S02]  /*13d0*/  SEL R6, RZ, 0x1, P4 ;  /* 0x00000001ff067807 */ /* 0x000fc40002000000 */
[----:B------:R-:W-:Y:S02]  /*13e0*/  SEL R7, RZ, 0x1, P3 ;  /* 0x00000001ff077807 */ /* 0x000fe40001800000 */
[----:B------:R-:W-:Y:S02]  /*13f0*/  SEL R13, RZ, 0x1, P5 ;  /* 0x00000001ff0d7807 */ /* 0x000fe40002800000 */
[----:B0-----:R-:W-:Y:S02]  /*1400*/  SEL R8, RZ, 0x1, P6 ;  /* 0x00000001ff087807 */ /* 0x001fe40003000000 */
[----:B------:R-:W-:Y:S02]  /*1410*/  LOP3.LUT R9, R17, 0x1, RZ, 0xc0, !PT ;  /* 0x0000000111097812 */ /* 0x000fe400078ec0ff */
[----:B------:R-:W-:Y:S02]  /*1420*/  LOP3.LUT R10, R18, 0x1, RZ, 0xc0, !PT ;  /* 0x00000001120a7812 */ /* 0x000fe400078ec0ff */
[----:B------:R-:W-:Y:S01]  /*1430*/  LOP3.LUT R11, R19, 0x1, RZ, 0xc0, !PT ;  /* 0x00000001130b7812 */ /* 0x000fe200078ec0ff */
[----:B------:R0:W-:Y:S04]  /*1440*/  STS.U8 [R21+UR4+0x110], R3 ;  /* 0x0001100315007988 */ /* 0x0001e80008000004 */
[----:B------:R1:W-:Y:S01]  /*1450*/  STS.U8 [R21+UR4+0x440], R12 ;  /* 0x0004400c15007988 */ /* 0x0003e20008000004 */
[----:B0-----:R-:W-:-:S02]  /*1460*/  SEL R3, RZ, 0x1, P2 ;  /* 0x00000001ff037807 */ /* 0x001fc40001000000 */
[----:B-1----:R-:W-:Y:S01]  /*1470*/  SEL R12, RZ, 0x1, P1 ;  /* 0x00000001ff0c7807 */ /* 0x002fe20000800000 */
[----:B------:R-:W-:Y:S04]  /*1480*/  STS.U8 [R21+UR4], R4 ;  /* 0x0000000415007988 */ /* 0x000fe80008000004 */
[----:B------:R-:W-:Y:S04]  /*1490*/  STS.U8 [R21+UR4+0x220], R5 ;  /* 0x0002200515007988 */ /* 0x000fe80008000004 */
        /* <DEDUP_REMOVED lines=11> */
[----:B------:R-:W-:Y:S01]  /*1550*/  STS.U8 [R21+UR4+0xff0], R12 ;  /* 0x000ff00c15007988 */ /* 0x000fe20008000004 */
[----:B------:R-:W-:Y:S06]  /*1560*/  BAR.SYNC.DEFER_BLOCKING 0x0 ;  /* 0x0000000000007b1d */ /* 0x000fec0000010000 */
[----:B------:R-:W0:Y:S01]  /*1570*/  LDS.128 R4, [R2+UR4] ;  /* 0x0000000402047984 */ /* 0x000e220008000c00 */
[----:B------:R-:W-:Y:S01]  /*1580*/  ULDC.64 UR4, c[0x0][0x240] ;  /* 0x0000900000047ab9 */ /* 0x000fe20000000a00 */
[----:B0-----:R-:W-:-:S02]  /*1590*/  PRMT R13, R4, 0x7772, RZ ;  /* 0x00007772040d7816 */ /* 0x001fc400000000ff */
[----:B------:R-:W-:Y:S02]  /*15a0*/  PRMT R14, R4, 0x7771, RZ ;  /* 0x00007771040e7816 */ /* 0x000fe400000000ff */
[----:B------:R-:W-:Y:S02]  /*15b0*/  PRMT R12, R6, 0x7772, RZ ;  /* 0x00007772060c7816 */ /* 0x000fe400000000ff */
[----:B------:R-:W-:Y:S02]  /*15c0*/  PRMT R3, R14, 0x5410, R13 ;  /* 0x000054100e037816 */ /* 0x000fe4000000000d */
[----:B------:R-:W-:Y:S02]  /*15d0*/  PRMT R13, R6, 0x7771, RZ ;  /* 0x00007771060d7816 */ /* 0x000fe400000000ff */
[C---:B------:R-:W-:Y:S02]  /*15e0*/  PRMT R2, R7.reuse, 0x7772, RZ ;  /* 0x0000777207027816 */ /* 0x040fe400000000ff */
[----:B------:R-:W-:-:S02]  /*15f0*/  PRMT R15, R7, 0x7771, RZ ;  /* 0x00007771070f7816 */ /* 0x000fc400000000ff */
[----:B------:R-:W-:Y:S02]  /*1600*/  PRMT R8, R4, 0x7770, RZ ;  /* 0x0000777004087816 */ /* 0x000fe400000000ff */
[----:B------:R-:W-:Y:S02]  /*1610*/  LOP3.LUT R3, R3, 0x10001, RZ, 0xc0, !PT ;  /* 0x0001000103037812 */ /* 0x000fe400078ec0ff */
[----:B------:R-:W-:Y:S02]  /*1620*/  PRMT R12, R13, 0x5410, R12 ;  /* 0x000054100d0c7816 */ /* 0x000fe4000000000c */
[----:B------:R-:W-:Y:S02]  /*1630*/  PRMT R15, R15, 0x5410, R2 ;  /* 0x000054100f0f7816 */ /* 0x000fe40000000002 */
[----:B------:R-:W-:Y:S02]  /*1640*/  LOP3.LUT R17, R8, 0x1, RZ, 0xc0, !PT ;  /* 0x0000000108117812 */ /* 0x000fe400078ec0ff */
[----:B------:R-:W-:-:S02]  /*1650*/  PRMT R9, R5, 0x7772, RZ ;  /* 0x0000777205097816 */ /* 0x000fc400000000ff */
[----:B------:R-:W-:Y:S02]  /*1660*/  PRMT R10, R5, 0x7771, RZ ;  /* 0x00007771050a7816 */ /* 0x000fe400000000ff */
[----:B------:R-:W-:Y:S02]  /*1670*/  LOP3.LUT R8, R3, 0xffff, RZ, 0xc0, !PT ;  /* 0x0000ffff03087812 */ /* 0x000fe400078ec0ff */
[----:B------:R-:W-:Y:S02]  /*1680*/  PRMT R11, R6, 0x7770, RZ ;  /* 0x00007770060b7816 */ /* 0x000fe400000000ff */
[----:B------:R-:W-:Y:S02]  /*1690*/  PRMT R14, R7, 0x7770, RZ ;  /* 0x00007770070e7816 */ /* 0x000fe400000000ff */
[----:B------:R-:W-:Y:S02]  /*16a0*/  LOP3.LUT R12, R12, 0x10001, RZ, 0xc0, !PT ;  /* 0x000100010c0c7812 */ /* 0x000fe400078ec0ff */
[----:B------:R-:W-:-:S02]  /*16b0*/  LOP3.LUT R15, R15, 0x10001, RZ, 0xc0, !PT ;  /* 0x000100010f0f7812 */ /* 0x000fc400078ec0ff */
[----:B------:R-:W-:Y:S02]  /*16c0*/  PRMT R9, R10, 0x5410, R9 ;  /* 0x000054100a097816 */ /* 0x000fe40000000009 */
[----:B------:R-:W-:Y:S02]  /*16d0*/  PRMT R2, R17, 0x3340, R8 ;  /* 0x0000334011027816 */ /* 0x000fe40000000008 */
[----:B------:R-:W-:Y:S02]  /*16e0*/  LOP3.LUT R11, R11, 0x1, RZ, 0xc0, !PT ;  /* 0x000000010b0b7812 */ /* 0x000fe400078ec0ff */
[----:B------:R-:W-:Y:S02]  /*16f0*/  LOP3.LUT R17, R14, 0x1, RZ, 0xc0, !PT ;  /* 0x000000010e117812 */ /* 0x000fe400078ec0ff */
[----:B------:R-:W-:Y:S02]  /*1700*/  LOP3.LUT R10, R12, 0xffff, RZ, 0xc0, !PT ;  /* 0x0000ffff0c0a7812 */ /* 0x000fe400078ec0ff */
[----:B------:R-:W-:-:S02]  /*1710*/  SHF.R.U32.HI R16, RZ, 0x18, R4 ;  /* 0x00000018ff107819 */ /* 0x000fc40000011604 */
[----:B------:R-:W-:Y:S02]  /*1720*/  LOP3.LUT R14, R15, 0xffff, RZ, 0xc0, !PT ;  /* 0x0000ffff0f0e7812 */ /* 0x000fe400078ec0ff */
[----:B------:R-:W-:Y:S02]  /*1730*/  PRMT R4, R5, 0x7770, RZ ;  /* 0x0000777005047816 */ /* 0x000fe400000000ff */
[----:B------:R-:W-:Y:S02]  /*1740*/  SHF.R.U32.HI R6, RZ, 0x18, R6 ;  /* 0x00000018ff067819 */ /* 0x000fe40000011606 */
[----:B------:R-:W-:Y:S02]  /*1750*/  PRMT R10, R11, 0x3340, R10 ;  /* 0x000033400b0a7816 */ /* 0x000fe4000000000a */
[----:B------:R-:W-:Y:S02]  /*1760*/  PRMT R11, R17, 0x3340, R14 ;  /* 0x00003340110b7816 */ /* 0x000fe4000000000e */
[----:B------:R-:W-:-:S02]  /*1770*/  LOP3.LUT R8, R4, 0x1, RZ, 0xc0, !PT ;  /* 0x0000000104087812 */ /* 0x000fc400078ec0ff */
[----:B------:R-:W-:Y:S02]  /*1780*/  LOP3.LUT R9, R9, 0x10001, RZ, 0xc0, !PT ;  /* 0x0001000109097812 */ /* 0x000fe400078ec0ff */
[----:B------:R-:W-:Y:S02]  /*1790*/  SGXT.U32 R14, R6, 0x1 ;  /* 0x00000001060e781a */ /* 0x000fe40000000000 */
[----:B------:R-:W-:Y:S02]  /*17a0*/  SHF.R.U32.HI R7, RZ, 0x18, R7 ;  /* 0x00000018ff077819 */ /* 0x000fe40000011607 */
[----:B------:R-:W-:Y:S02]  /*17b0*/  SGXT.U32 R13, R16, 0x1 ;  /* 0x00000001100d781a */ /* 0x000fe40000000000 */
[----:B------:R-:W-:Y:S02]  /*17c0*/  PRMT R4, R3, 0x7732, RZ ;  /* 0x0000773203047816 */ /* 0x000fe400000000ff */
[----:B------:R-:W-:-:S02]  /*17d0*/  PRMT R6, R12, 0x7732, RZ ;  /* 0x000077320c067816 */ /* 0x000fc400000000ff */
[----:B------:R-:W-:Y:S02]  /*17e0*/  SHF.R.U32.HI R5, RZ, 0x18, R5 ;  /* 0x00000018ff057819 */ /* 0x000fe40000011605 */
[----:B------:R-:W-:Y:S02]  /*17f0*/  LOP3.LUT R3, R9, 0xffff, RZ, 0xc0, !PT ;  /* 0x0000ffff09037812 */ /* 0x000fe400078ec0ff */
[----:B------:R-:W-:Y:S02]  /*1800*/  PRMT R13, R4, 0x3340, R13 ;  /* 0x00003340040d7816 */ /* 0x000fe4000000000d */
[----:B------:R-:W-:Y:S01]  /*1810*/  SGXT.U32 R12, R7, 0x1 ;  /* 0x00000001070c781a */ /* 0x000fe20000000000 */
[----:B------:R-:W-:Y:S01]  /*1820*/  IMAD.MOV.U32 R7, RZ, RZ, R6 ;  /* 0x000000ffff077224 */ /* 0x000fe200078e0006 */
[----:B------:R-:W-:Y:S02]  /*1830*/  SGXT.U32 R5, R5, 0x1 ;  /* 0x000000010505781a */ /* 0x000fe40000000000 */
[----:B------:R-:W-:-:S02]  /*1840*/  PRMT R4, R9, 0x7732, RZ ;  /* 0x0000773209047816 */ /* 0x000fc400000000ff */
[----:B------:R-:W-:Y:S02]  /*1850*/  PRMT R3, R8, 0x3340, R3 ;  /* 0x0000334008037816 */ /* 0x000fe40000000003 */
[----:B------:R-:W-:Y:S02]  /*1860*/  PRMT R9, R15, 0x7732, RZ ;  /* 0x000077320f097816 */ /* 0x000fe400000000ff */
[----:B------:R-:W-:Y:S02]  /*1870*/  IADD3 R8, P1, R0, UR4, RZ ;  /* 0x0000000400087c10 */ /* 0x000fe4000ff3e0ff */
[----:B------:R-:W-:Y:S02]  /*1880*/  PRMT R6, R4, 0x3340, R5 ;  /* 0x0000334004067816 */ /* 0x000fe40000000005 */
[----:B------:R-:W-:Y:S02]  /*1890*/  PRMT R7, R7, 0x3340, R14 ;  /* 0x0000334007077816 */ /* 0x000fe4000000000e */
[----:B------:R-:W-:-:S02]  /*18a0*/  PRMT R12, R9, 0x3340, R12 ;  /* 0x00003340090c7816 */ /* 0x000fc4000000000c */
[----:B------:R-:W-:Y:S02]  /*18b0*/  LEA.HI.X.SX32 R9, R0, UR5, 0x1, P1 ;  /* 0x0000000500097c11 */ /* 0x000fe400088f0eff */
[----:B------:R-:W-:Y:S02]  /*18c0*/  PRMT R5, R3, 0x5410, R6 ;  /* 0x0000541003057816 */ /* 0x000fe40000000006 */
[----:B------:R-:W-:Y:S02]  /*18d0*/  PRMT R6, R10, 0x5410, R7 ;  /* 0x000054100a067816 */ /* 0x000fe40000000007 */
[----:B------:R-:W-:Y:S02]  /*18e0*/  PRMT R4, R2, 0x5410, R13 ;  /* 0x0000541002047816 */ /* 0x000fe4000000000d */
[----:B------:R-:W-:Y:S01]  /*18f0*/  PRMT R7, R11, 0x5410, R12 ;  /* 0x000054100b077816 */ /* 0x000fe2000000000c */
[----:B------:R-:W-:Y:S06]  /*1900*/  @!P0 EXIT ;  /* 0x000000000000894d */ /* 0x000fec0003800000 */
[----:B------:R-:W-:Y:S01]  /*1910*/  STG.E.128 desc[UR6][R8.64], R4 ;  /* 0x0000000408007986 */ /* 0x000fe2000c101d06 */
[----:B------:R-:W-:Y:S05]  /*1920*/  EXIT ;  /* 0x000000000000794d */ /* 0x000fea0003800000 */
.L_x_0:
[----:B------:R-:W-:-:S00]  /*1930*/  BRA `(.L_x_0) ;  /* 0xfffffffc00fc7947 */ /* 0x000fc0000383ffff */
[----:B------:R-:W-:-:S00]  /*1940*/  NOP ;  /* 0x0000000000007918 */ /* 0x000fc00000000000 */
        /* <DEDUP_REMOVED lines=11> */
.L_x_1:


//--------------------- .nv.global.init           --------------------------
	.section	.nv.global.init,"aw",@progbits
.nv.global.init:
	.type		_$_str,@object
	.size		_$_str,(_$_str_$_2 - _$_str)
_$_str:
        /*0000*/ 	.byte	0x5f, 0x5f, 0x43, 0x55, 0x44, 0x41, 0x5f, 0x46, 0x54, 0x5a, 0x00
	.type		_$_str_$_2,@object
	.size		_$_str_$_2,(.L_1 - _$_str_$_2)
_$_str_$_2:
        /*000b*/ 	.byte	0x5f, 0x5f, 0x43, 0x55, 0x44, 0x41, 0x5f, 0x50, 0x52, 0x45, 0x43, 0x5f, 0x53, 0x51, 0x52, 0x54
        /*001b*/ 	.byte	0x00
.L_1:


//--------------------- .nv.shared.triton_poi_fused__native_batch_norm_legit_no_training_relu_threshold_backward_12 --------------------------
	.section	.nv.shared.triton_poi_fused__native_batch_norm_legit_no_training_relu_threshold_backward_12,"aw",@nobits
	.sectionflags	@""
	.align	16
	.zero		1024


//--------------------- .nv.constant0.triton_poi_fused__native_batch_norm_legit_no_training_relu_threshold_backward_12 --------------------------
	.section	.nv.constant0.triton_poi_fused__native_batch_norm_legit_no_training_relu_threshold_backward_12,"a",@progbits
	.sectionflags	@""
	.align	4
.nv.constant0.triton_poi_fused__native_batch_norm_legit_no_training_relu_threshold_backward_12:
	.zero		592
